//
// Generated by NVIDIA NVVM Compiler
//
// Compiler Build ID: CL-36424714
// Cuda compilation tools, release 13.0, V13.0.88
// Based on NVVM 20.0.0
//

.version 9.0
.target sm_100
.address_size 64

	// .globl	_Z20searchContactsKernelPciPii
.const .align 1 .b8 targetName[60];

.visible .entry _Z20searchContactsKernelPciPii(
	.param .u64 .ptr .align 1 _Z20searchContactsKernelPciPii_param_0,
	.param .u32 _Z20searchContactsKernelPciPii_param_1,
	.param .u64 .ptr .align 1 _Z20searchContactsKernelPciPii_param_2,
	.param .u32 _Z20searchContactsKernelPciPii_param_3
)
{
	.reg .pred 	%p<19>;
	.reg .b16 	%rs<14>;
	.reg .b32 	%r<58>;
	.reg .b64 	%rd<22>;

	ld.param.u64 	%rd3, [_Z20searchContactsKernelPciPii_param_0];
	ld.param.u32 	%r26, [_Z20searchContactsKernelPciPii_param_1];
	ld.param.u64 	%rd4, [_Z20searchContactsKernelPciPii_param_2];
	ld.param.u32 	%r27, [_Z20searchContactsKernelPciPii_param_3];
	cvta.to.global.u64 	%rd1, %rd4;
	cvta.to.global.u64 	%rd2, %rd3;
	mov.u32 	%r28, %tid.x;
	mov.u32 	%r29, %ctaid.x;
	mov.u32 	%r30, %ntid.x;
	mad.lo.s32 	%r31, %r29, %r30, %r28;
	mul.lo.s32 	%r54, %r27, %r31;
	setp.lt.s32 	%p1, %r27, 1;
	setp.ge.s32 	%p2, %r54, %r26;
	or.pred  	%p3, %p1, %p2;
	@%p3 bra 	$L__BB0_15;
	ld.const.u8 	%rs1, [targetName];
	setp.eq.s16 	%p4, %rs1, 0;
	add.s32 	%r32, %r54, %r27;
	min.s32 	%r2, %r32, %r26;
	@%p4 bra 	$L__BB0_2;
	bra.uni 	$L__BB0_8;
$L__BB0_2:
	add.s32 	%r37, %r54, 1;
	max.s32 	%r3, %r2, %r37;
	sub.s32 	%r38, %r3, %r54;
	and.b32  	%r4, %r38, 3;
	setp.eq.s32 	%p10, %r4, 0;
	mov.u32 	%r51, %r54;
	@%p10 bra 	$L__BB0_5;
	mul.lo.s32 	%r49, %r54, 60;
	neg.s32 	%r48, %r4;
	mov.u32 	%r51, %r54;
$L__BB0_4:
	.pragma "nounroll";
	mul.wide.s32 	%rd14, %r51, 4;
	add.s64 	%rd15, %rd1, %rd14;
	cvt.s64.s32 	%rd16, %r49;
	add.s64 	%rd17, %rd2, %rd16;
	ld.global.u8 	%rs8, [%rd17];
	setp.eq.s16 	%p11, %rs8, 0;
	selp.b32 	%r39, %r51, -1, %p11;
	st.global.u32 	[%rd15], %r39;
	add.s32 	%r51, %r51, 1;
	add.s32 	%r49, %r49, 60;
	add.s32 	%r48, %r48, 1;
	setp.ne.s32 	%p12, %r48, 0;
	@%p12 bra 	$L__BB0_4;
$L__BB0_5:
	sub.s32 	%r40, %r54, %r3;
	setp.gt.u32 	%p13, %r40, -4;
	@%p13 bra 	$L__BB0_15;
	mul.lo.s32 	%r52, %r51, 60;
$L__BB0_7:
	cvt.s64.s32 	%rd18, %r52;
	add.s64 	%rd19, %rd2, %rd18;
	ld.global.u8 	%rs9, [%rd19];
	setp.eq.s16 	%p14, %rs9, 0;
	selp.b32 	%r41, %r51, -1, %p14;
	mul.wide.s32 	%rd20, %r51, 4;
	add.s64 	%rd21, %rd1, %rd20;
	st.global.u32 	[%rd21], %r41;
	ld.global.u8 	%rs10, [%rd19+60];
	setp.eq.s16 	%p15, %rs10, 0;
	add.s32 	%r42, %r51, 1;
	selp.b32 	%r43, %r42, -1, %p15;
	st.global.u32 	[%rd21+4], %r43;
	ld.global.u8 	%rs11, [%rd19+120];
	setp.eq.s16 	%p16, %rs11, 0;
	add.s32 	%r44, %r51, 2;
	selp.b32 	%r45, %r44, -1, %p16;
	st.global.u32 	[%rd21+8], %r45;
	ld.global.u8 	%rs12, [%rd19+180];
	setp.eq.s16 	%p17, %rs12, 0;
	add.s32 	%r46, %r51, 3;
	selp.b32 	%r47, %r46, -1, %p17;
	st.global.u32 	[%rd21+12], %r47;
	add.s32 	%r52, %r52, 240;
	add.s32 	%r51, %r51, 4;
	setp.lt.s32 	%p18, %r51, %r2;
	@%p18 bra 	$L__BB0_7;
	bra.uni 	$L__BB0_15;
$L__BB0_8:
	mul.lo.s32 	%r20, %r54, 60;
	mov.b32 	%r56, 0;
	mov.u16 	%rs13, %rs1;
$L__BB0_9:
	mov.u16 	%rs2, %rs13;
	add.s32 	%r34, %r56, %r20;
	cvt.s64.s32 	%rd5, %r34;
	add.s64 	%rd6, %rd2, %rd5;
	ld.global.u8 	%rs3, [%rd6];
	setp.ne.s16 	%p5, %rs3, %rs2;
	@%p5 bra 	$L__BB0_11;
	add.s32 	%r22, %r56, 1;
	cvt.u64.u32 	%rd7, %r56;
	mov.u64 	%rd8, targetName;
	add.s64 	%rd9, %rd8, %rd7;
	ld.const.u8 	%rs13, [%rd9+1];
	setp.ne.s16 	%p6, %rs13, 0;
	mov.u32 	%r56, %r22;
	@%p6 bra 	$L__BB0_9;
$L__BB0_11:
	setp.ne.s16 	%p7, %rs3, %rs2;
	@%p7 bra 	$L__BB0_13;
	add.s32 	%r35, %r56, %r20;
	cvt.s64.s32 	%rd10, %r35;
	add.s64 	%rd11, %rd2, %rd10;
	ld.global.u8 	%rs7, [%rd11];
	setp.eq.s16 	%p8, %rs7, 0;
	mov.u32 	%r57, %r54;
	@%p8 bra 	$L__BB0_14;
$L__BB0_13:
	mov.b32 	%r57, -1;
$L__BB0_14:
	mul.wide.s32 	%rd12, %r54, 4;
	add.s64 	%rd13, %rd1, %rd12;
	st.global.u32 	[%rd13], %r57;
	add.s32 	%r54, %r54, 1;
	setp.lt.s32 	%p9, %r54, %r2;
	@%p9 bra 	$L__BB0_8;
$L__BB0_15:
	ret;

}


// ===== COMPILED SASS (sm_100) =====

	.target	sm_100

	.elftype	@"ET_EXEC"


//--------------------- .note.nv.tkinfo           --------------------------
	.section	.note.nv.tkinfo,"",@"SHT_NOTE"
	.sectionflags	@"SHF_NOTE_NV_TKINFO"
	.tkinfo
        /*0018*/ 	.word	0x00000002
        /*0030*/ 	.string	""
        /*0030*/ 	.string	"ptxas"
        /*0030*/ 	.string	"Cuda compilation tools, release 13.0, V13.0.88"
        /*0030*/ 	.string	"Build cuda_13.0.r13.0/compiler.36424714_0"
        /*0030*/ 	.string	"-arch sm_100 -m 64 "



//--------------------- .note.nv.cuinfo           --------------------------
	.section	.note.nv.cuinfo,"",@"SHT_NOTE"
	.sectionflags	@"SHF_NOTE_NV_CUINFO"
        /*0018*/ 	.short	0x0002
        /*001a*/ 	.short	0x0064
        /*001c*/ 	.short	0x0082
	.zero		2


//--------------------- .nv.info                  --------------------------
	.section	.nv.info,"",@"SHT_CUDA_INFO"
	.align	4


	//----- nvinfo : EIATTR_REGCOUNT
	.align		4
        /*0000*/ 	.byte	0x04, 0x2f
        /*0002*/ 	.short	(.L_2 - .L_1)
	.align		4
.L_1:
        /*0004*/ 	.word	index@(_Z20searchContactsKernelPciPii)
        /*0008*/ 	.word	0x00000012


	//----- nvinfo : EIATTR_FRAME_SIZE
	.align		4
.L_2:
        /*000c*/ 	.byte	0x04, 0x11
        /*000e*/ 	.short	(.L_4 - .L_3)
	.align		4
.L_3:
        /*0010*/ 	.word	index@(_Z20searchContactsKernelPciPii)
        /*0014*/ 	.word	0x00000000


	//----- nvinfo : EIATTR_MIN_STACK_SIZE
	.align		4
.L_4:
        /*0018*/ 	.byte	0x04, 0x12
        /*001a*/ 	.short	(.L_6 - .L_5)
	.align		4
.L_5:
        /*001c*/ 	.word	index@(_Z20searchContactsKernelPciPii)
        /*0020*/ 	.word	0x00000000
.L_6:


//--------------------- .nv.compat                --------------------------
	.section	.nv.compat,"",@"SHT_CUDA_COMPAT_INFO"
	.align	4
        /*0000*/ 	.byte	0x02, 0x09, 0x00, 0x00, 0x02, 0x02, 0x01, 0x00, 0x02, 0x05, 0x05, 0x00, 0x03, 0x07, 0x01, 0x01
        /*0010*/ 	.byte	0x02, 0x03, 0x00, 0x00, 0x02, 0x06, 0x01, 0x00, 0x04, 0x0b, 0x08, 0x00, 0x09, 0x00, 0x00, 0x00
        /*0020*/ 	.byte	0x00, 0x00, 0x00, 0x00


//--------------------- .nv.info._Z20searchContactsKernelPciPii --------------------------
	.section	.nv.info._Z20searchContactsKernelPciPii,"",@"SHT_CUDA_INFO"
	.sectionflags	@""
	.align	4


	//----- nvinfo : EIATTR_CUDA_API_VERSION
	.align		4
        /*0000*/ 	.byte	0x04, 0x37
        /*0002*/ 	.short	(.L_8 - .L_7)
.L_7:
        /*0004*/ 	.word	0x00000082


	//----- nvinfo : EIATTR_KPARAM_INFO
	.align		4
.L_8:
        /*0008*/ 	.byte	0x04, 0x17
        /*000a*/ 	.short	(.L_10 - .L_9)
.L_9:
        /*000c*/ 	.word	0x00000000
        /*0010*/ 	.short	0x0003
        /*0012*/ 	.short	0x0018
        /*0014*/ 	.byte	0x00, 0xf0, 0x11, 0x00


	//----- nvinfo : EIATTR_KPARAM_INFO
	.align		4
.L_10:
        /*0018*/ 	.byte	0x04, 0x17
        /*001a*/ 	.short	(.L_12 - .L_11)
.L_11:
        /*001c*/ 	.word	0x00000000
        /*0020*/ 	.short	0x0002
        /*0022*/ 	.short	0x0010
        /*0024*/ 	.byte	0x00, 0xf5, 0x21, 0x00


	//----- nvinfo : EIATTR_KPARAM_INFO
	.align		4
.L_12:
        /*0028*/ 	.byte	0x04, 0x17
        /*002a*/ 	.short	(.L_14 - .L_13)
.L_13:
        /*002c*/ 	.word	0x00000000
        /*0030*/ 	.short	0x0001
        /*0032*/ 	.short	0x0008
        /*0034*/ 	.byte	0x00, 0xf0, 0x11, 0x00


	//----- nvinfo : EIATTR_KPARAM_INFO
	.align		4
.L_14:
        /*0038*/ 	.byte	0x04, 0x17
        /*003a*/ 	.short	(.L_16 - .L_15)
.L_15:
        /*003c*/ 	.word	0x00000000
        /*0040*/ 	.short	0x0000
        /*0042*/ 	.short	0x0000
        /*0044*/ 	.byte	0x00, 0xf5, 0x21, 0x00


	//----- nvinfo : EIATTR_SPARSE_MMA_MASK
	.align		4
.L_16:
        /*0048*/ 	.byte	0x03, 0x50
        /*004a*/ 	.short	0x0000


	//----- nvinfo : EIATTR_MAXREG_COUNT
	.align		4
        /*004c*/ 	.byte	0x03, 0x1b
        /*004e*/ 	.short	0x00ff


	//----- nvinfo : EIATTR_MERCURY_ISA_VERSION
	.align		4
        /*0050*/ 	.byte	0x03, 0x5f
        /*0052*/ 	.short	0x0101


	//----- nvinfo : EIATTR_VRC_CTA_INIT_COUNT
	.align		4
        /*0054*/ 	.byte	0x02, 0x4a
	.zero		1
	.zero		1


	//----- nvinfo : EIATTR_EXIT_INSTR_OFFSETS
	.align		4
        /*0058*/ 	.byte	0x04, 0x1c
        /*005a*/ 	.short	(.L_18 - .L_17)


	//   ....[0]....
.L_17:
        /*005c*/ 	.word	0x000000a0


	//   ....[1]....
        /*0060*/ 	.word	0x00000310


	//   ....[2]....
        /*0064*/ 	.word	0x000004c0


	//   ....[3]....
        /*0068*/ 	.word	0x000006a0


	//----- nvinfo : EIATTR_CRS_STACK_SIZE
	.align		4
.L_18:
        /*006c*/ 	.byte	0x04, 0x1e
        /*006e*/ 	.short	(.L_20 - .L_19)
.L_19:
        /*0070*/ 	.word	0x00000000


	//----- nvinfo : EIATTR_CBANK_PARAM_SIZE
	.align		4
.L_20:
        /*0074*/ 	.byte	0x03, 0x19
        /*0076*/ 	.short	0x001c


	//----- nvinfo : EIATTR_PARAM_CBANK
	.align		4
        /*0078*/ 	.byte	0x04, 0x0a
        /*007a*/ 	.short	(.L_22 - .L_21)
	.align		4
.L_21:
        /*007c*/ 	.word	index@(.nv.constant0._Z20searchContactsKernelPciPii)
        /*0080*/ 	.short	0x0380
        /*0082*/ 	.short	0x001c


	//----- nvinfo : EIATTR_SW_WAR
	.align		4
.L_22:
        /*0084*/ 	.byte	0x04, 0x36
        /*0086*/ 	.short	(.L_24 - .L_23)
.L_23:
        /*0088*/ 	.word	0x00000008
.L_24:


//--------------------- .nv.callgraph             --------------------------
	.section	.nv.callgraph,"",@"SHT_CUDA_CALLGRAPH"
	.align	4
	.sectionentsize	8
	.align		4
        /*0000*/ 	.word	0x00000000
	.align		4
        /*0004*/ 	.word	0xffffffff
	.align		4
        /*0008*/ 	.word	0x00000000
	.align		4
        /*000c*/ 	.word	0xfffffffe
	.align		4
        /*0010*/ 	.word	0x00000000
	.align		4
        /*0014*/ 	.word	0xfffffffd
	.align		4
        /*0018*/ 	.word	0x00000000
	.align		4
        /*001c*/ 	.word	0xfffffffc


//--------------------- .nv.constant3             --------------------------
	.section	.nv.constant3,"a",@progbits
.nv.constant3:
	.type		targetName,@object
	.size		targetName,(.L_0 - targetName)
targetName:
	.zero		60
.L_0:


//--------------------- .text._Z20searchContactsKernelPciPii --------------------------
	.section	.text._Z20searchContactsKernelPciPii,"ax",@progbits
	.align	128
        .global         _Z20searchContactsKernelPciPii
        .type           _Z20searchContactsKernelPciPii,@function
        .size           _Z20searchContactsKernelPciPii,(.L_x_13 - _Z20searchContactsKernelPciPii)
        .other          _Z20searchContactsKernelPciPii,@"STO_CUDA_ENTRY STV_DEFAULT"
_Z20searchContactsKernelPciPii:
.text._Z20searchContactsKernelPciPii:
[----:B------:R-:W-:Y:S01]  /*0000*/  LDC R1, c[0x0][0x37c] ;  /* 0x0000df00ff017b82 */ /* 0x000fe20000000800 */
[----:B------:R-:W0:Y:S07]  /*0010*/  S2R R0, SR_TID.X ;  /* 0x0000000000007919 */ /* 0x000e2e0000002100 */
[----:B------:R-:W0:Y:S01]  /*0020*/  S2UR UR4, SR_CTAID.X ;  /* 0x00000000000479c3 */ /* 0x000e220000002500 */
[----:B------:R-:W1:Y:S07]  /*0030*/  LDCU UR6, c[0x0][0x388] ;  /* 0x00007100ff0677ac */ /* 0x000e6e0008000800 */
[----:B------:R-:W0:Y:S08]  /*0040*/  LDC R3, c[0x0][0x360] ;  /* 0x0000d800ff037b82 */ /* 0x000e300000000800 */
[----:B------:R-:W2:Y:S01]  /*0050*/  LDC R2, c[0x0][0x398] ;  /* 0x0000e600ff027b82 */ /* 0x000ea20000000800 */
[----:B0-----:R-:W-:-:S04]  /*0060*/  IMAD R0, R3, UR4, R0 ;  /* 0x0000000403007c24 */ /* 0x001fc8000f8e0200 */
[----:B--2---:R-:W-:-:S05]  /*0070*/  IMAD R3, R0, R2, RZ ;  /* 0x0000000200037224 */ /* 0x004fca00078e02ff */
[----:B-1----:R-:W-:-:S04]  /*0080*/  ISETP.GE.AND P0, PT, R3, UR6, PT ;  /* 0x0000000603007c0c */ /* 0x002fc8000bf06270 */
[----:B------:R-:W-:-:S13]  /*0090*/  ISETP.LT.OR P0, PT, R2, 0x1, P0 ;  /* 0x000000010200780c */ /* 0x000fda0000701670 */
[----:B------:R-:W-:Y:S05]  /*00a0*/  @P0 EXIT ;  /* 0x000000000000094d */ /* 0x000fea0003800000 */
[----:B------:R-:W0:Y:S01]  /*00b0*/  LDCU.U8 UR7, c[0x3][URZ] ;  /* 0x00c00000ff0777ac */ /* 0x000e220008000000 */
[----:B------:R-:W-:Y:S01]  /*00c0*/  VIADDMNMX R0, R3, R2, UR6, PT ;  /* 0x0000000603007e46 */ /* 0x000fe2000b800102 */
[----:B------:R-:W1:Y:S01]  /*00d0*/  LDCU.64 UR4, c[0x0][0x358] ;  /* 0x00006b00ff0477ac */ /* 0x000e620008000a00 */
[----:B0-----:R-:W-:-:S09]  /*00e0*/  UISETP.NE.AND UP0, UPT, UR7, URZ, UPT ;  /* 0x000000ff0700728c */ /* 0x001fd2000bf05270 */
[----:B-1----:R-:W-:Y:S05]  /*00f0*/  BRA.U !UP0, `(.L_x_0) ;  /* 0x0000000108887547 */ /* 0x002fea000b800000 */
.L_x_7:
[----:B------:R-:W0:Y:S01]  /*0100*/  LDC.64 R4, c[0x0][0x380] ;  /* 0x0000e000ff047b82 */ /* 0x000e220000000a00 */
[----:B------:R-:W-:Y:S01]  /*0110*/  BSSY.RECONVERGENT B0, `(.L_x_1) ;  /* 0x000000e000007945 */ /* 0x000fe20003800200 */
[----:B------:R-:W-:Y:S02]  /*0120*/  IMAD.U32 R8, RZ, RZ, UR7 ;  /* 0x00000007ff087e24 */ /* 0x000fe4000f8e00ff */
[----:B------:R-:W-:-:S07]  /*0130*/  IMAD.MOV.U32 R2, RZ, RZ, RZ ;  /* 0x000000ffff027224 */ /* 0x000fce00078e00ff */
.L_x_3:
[----:B------:R-:W-:-:S05]  /*0140*/  IMAD R7, R3, 0x3c, R2 ;  /* 0x0000003c03077824 */ /* 0x000fca00078e0202 */
[----:B0-----:R-:W-:-:S04]  /*0150*/  IADD3 R6, P0, PT, R7, R4, RZ ;  /* 0x0000000407067210 */ /* 0x001fc80007f1e0ff */
[----:B------:R-:W-:-:S06]  /*0160*/  LEA.HI.X.SX32 R7, R7, R5, 0x1, P0 ;  /* 0x0000000507077211 */ /* 0x000fcc00000f0eff */
[----:B------:R-:W2:Y:S01]  /*0170*/  LDG.E.U8 R7, desc[UR4][R6.64] ;  /* 0x0000000406077981 */ /* 0x000ea2000c1e1100 */
[----:B------:R-:W-:-:S04]  /*0180*/  PRMT R8, R8, 0x9910, RZ ;  /* 0x0000991008087816 */ /* 0x000fc800000000ff */
[----:B--2---:R-:W-:-:S13]  /*0190*/  ISETP.NE.AND P0, PT, R7, R8, PT ;  /* 0x000000080700720c */ /* 0x004fda0003f05270 */
[----:B------:R-:W-:Y:S05]  /*01a0*/  @P0 BRA `(.L_x_2) ;  /* 0x0000000000100947 */ /* 0x000fea0003800000 */
[----:B------:R0:W1:Y:S02]  /*01b0*/  LDC.U8 R8, c[0x3][R2+0x1] ;  /* 0x00c0004002087b82 */ /* 0x0000640000000000 */
[----:B0-----:R-:W-:Y:S01]  /*01c0*/  VIADD R2, R2, 0x1 ;  /* 0x0000000102027836 */ /* 0x001fe20000000000 */
[----:B-1----:R-:W-:-:S13]  /*01d0*/  ISETP.NE.AND P1, PT, R8, RZ, PT ;  /* 0x000000ff0800720c */ /* 0x002fda0003f25270 */
[----:B------:R-:W-:Y:S05]  /*01e0*/  @P1 BRA `(.L_x_3) ;  /* 0xfffffffc00d41947 */ /* 0x000fea000383ffff */
.L_x_2:
[----:B------:R-:W-:Y:S05]  /*01f0*/  BSYNC.RECONVERGENT B0 ;  /* 0x0000000000007941 */ /* 0x000fea0003800200 */
.L_x_1:
[----:B------:R-:W-:Y:S04]  /*0200*/  BSSY.RECONVERGENT B0, `(.L_x_4) ;  /* 0x000000a000007945 */ /* 0x000fe80003800200 */
[----:B------:R-:W-:Y:S05]  /*0210*/  @P0 BRA `(.L_x_5) ;  /* 0x00000000001c0947 */ /* 0x000fea0003800000 */
[----:B------:R-:W-:-:S05]  /*0220*/  IMAD R2, R3, 0x3c, R2 ;  /* 0x0000003c03027824 */ /* 0x000fca00078e0202 */
[----:B------:R-:W-:-:S04]  /*0230*/  IADD3 R4, P0, PT, R2, R4, RZ ;  /* 0x0000000402047210 */ /* 0x000fc80007f1e0ff */
[----:B------:R-:W-:-:S05]  /*0240*/  LEA.HI.X.SX32 R5, R2, R5, 0x1, P0 ;  /* 0x0000000502057211 */ /* 0x000fca00000f0eff */
[----:B------:R-:W2:Y:S01]  /*0250*/  LDG.E.U8 R4, desc[UR4][R4.64] ;  /* 0x0000000404047981 */ /* 0x000ea2000c1e1100 */
[----:B------:R-:W-:Y:S01]  /*0260*/  IMAD.MOV.U32 R7, RZ, RZ, R3 ;  /* 0x000000ffff077224 */ /* 0x000fe200078e0003 */
[----:B--2---:R-:W-:-:S13]  /*0270*/  ISETP.NE.AND P0, PT, R4, RZ, PT ;  /* 0x000000ff0400720c */ /* 0x004fda0003f05270 */
[----:B------:R-:W-:Y:S05]  /*0280*/  @!P0 BRA `(.L_x_6) ;  /* 0x0000000000048947 */ /* 0x000fea0003800000 */
.L_x_5:
[----:B------:R-:W-:-:S07]  /*0290*/  IMAD.MOV.U32 R7, RZ, RZ, -0x1 ;  /* 0xffffffffff077424 */ /* 0x000fce00078e00ff */
.L_x_6:
[----:B------:R-:W-:Y:S05]  /*02a0*/  BSYNC.RECONVERGENT B0 ;  /* 0x0000000000007941 */ /* 0x000fea0003800200 */
.L_x_4:
[----:B------:R-:W0:Y:S02]  /*02b0*/  LDC.64 R4, c[0x0][0x390] ;  /* 0x0000e400ff047b82 */ /* 0x000e240000000a00 */
[----:B0-----:R-:W-:-:S04]  /*02c0*/  IMAD.WIDE R4, R3, 0x4, R4 ;  /* 0x0000000403047825 */ /* 0x001fc800078e0204 */
[----:B------:R-:W-:Y:S01]  /*02d0*/  VIADD R3, R3, 0x1 ;  /* 0x0000000103037836 */ /* 0x000fe20000000000 */
[----:B------:R0:W-:Y:S04]  /*02e0*/  STG.E desc[UR4][R4.64], R7 ;  /* 0x0000000704007986 */ /* 0x0001e8000c101904 */
[----:B------:R-:W-:-:S13]  /*02f0*/  ISETP.GE.AND P0, PT, R3, R0, PT ;  /* 0x000000000300720c */ /* 0x000fda0003f06270 */
[----:B0-----:R-:W-:Y:S05]  /*0300*/  @!P0 BRA `(.L_x_7) ;  /* 0xfffffffc007c8947 */ /* 0x001fea000383ffff */
[----:B------:R-:W-:Y:S05]  /*0310*/  EXIT ;  /* 0x000000000000794d */ /* 0x000fea0003800000 */
.L_x_0:
[C---:B------:R-:W-:Y:S01]  /*0320*/  VIADDMNMX R4, R3.reuse, 0x1, R0, !PT ;  /* 0x0000000103047846 */ /* 0x040fe20007800100 */
[----:B------:R-:W0:Y:S01]  /*0330*/  LDCU.64 UR6, c[0x0][0x380] ;  /* 0x00007000ff0677ac */ /* 0x000e220008000a00 */
[----:B------:R-:W-:Y:S01]  /*0340*/  BSSY.RECONVERGENT B0, `(.L_x_8) ;  /* 0x0000017000007945 */ /* 0x000fe20003800200 */
[--C-:B------:R-:W-:Y:S02]  /*0350*/  IMAD.MOV.U32 R7, RZ, RZ, R3.reuse ;  /* 0x000000ffff077224 */ /* 0x100fe400078e0003 */
[----:B------:R-:W-:Y:S02]  /*0360*/  IMAD.IADD R2, R4, 0x1, -R3 ;  /* 0x0000000104027824 */ /* 0x000fe400078e0a03 */
[----:B------:R-:W-:-:S03]  /*0370*/  IMAD.IADD R4, R3, 0x1, -R4 ;  /* 0x0000000103047824 */ /* 0x000fc600078e0a04 */
[----:B------:R-:W-:Y:S02]  /*0380*/  LOP3.LUT P1, R2, R2, 0x3, RZ, 0xc0, !PT ;  /* 0x0000000302027812 */ /* 0x000fe4000782c0ff */
[----:B------:R-:W-:-:S11]  /*0390*/  ISETP.GT.U32.AND P0, PT, R4, -0x4, PT ;  /* 0xfffffffc0400780c */ /* 0x000fd60003f04070 */
[----:B0-----:R-:W-:Y:S05]  /*03a0*/  @!P1 BRA `(.L_x_9) ;  /* 0x0000000000409947 */ /* 0x001fea0003800000 */
[----:B------:R-:W0:Y:S01]  /*03b0*/  LDC.64 R8, c[0x0][0x390] ;  /* 0x0000e400ff087b82 */ /* 0x000e220000000a00 */
[----:B------:R-:W-:Y:S02]  /*03c0*/  IMAD.MOV R10, RZ, RZ, -R2 ;  /* 0x000000ffff0a7224 */ /* 0x000fe400078e0a02 */
[----:B------:R-:W-:Y:S02]  /*03d0*/  IMAD R6, R3, 0x3c, RZ ;  /* 0x0000003c03067824 */ /* 0x000fe400078e02ff */
[----:B------:R-:W-:-:S07]  /*03e0*/  IMAD.MOV.U32 R7, RZ, RZ, R3 ;  /* 0x000000ffff077224 */ /* 0x000fce00078e0003 */
.L_x_10:
[----:B------:R-:W-:-:S04]  /*03f0*/  IADD3 R4, P1, PT, R6, UR6, RZ ;  /* 0x0000000606047c10 */ /* 0x000fc8000ff3e0ff */
[----:B------:R-:W-:-:S05]  /*0400*/  LEA.HI.X.SX32 R5, R6, UR7, 0x1, P1 ;  /* 0x0000000706057c11 */ /* 0x000fca00088f0eff */
[----:B------:R-:W2:Y:S01]  /*0410*/  LDG.E.U8 R4, desc[UR4][R4.64] ;  /* 0x0000000404047981 */ /* 0x000ea2000c1e1100 */
[----:B01----:R-:W-:-:S04]  /*0420*/  IMAD.WIDE R2, R7, 0x4, R8 ;  /* 0x0000000407027825 */ /* 0x003fc800078e0208 */
[----:B------:R-:W-:Y:S02]  /*0430*/  VIADD R10, R10, 0x1 ;  /* 0x000000010a0a7836 */ /* 0x000fe40000000000 */
[----:B------:R-:W-:Y:S01]  /*0440*/  VIADD R6, R6, 0x3c ;  /* 0x0000003c06067836 */ /* 0x000fe20000000000 */
[----:B--2---:R-:W-:-:S04]  /*0450*/  ISETP.NE.AND P1, PT, R4, RZ, PT ;  /* 0x000000ff0400720c */ /* 0x004fc80003f25270 */
[C---:B------:R-:W-:Y:S01]  /*0460*/  SEL R11, R7.reuse, 0xffffffff, !P1 ;  /* 0xffffffff070b7807 */ /* 0x040fe20004800000 */
[----:B------:R-:W-:Y:S01]  /*0470*/  VIADD R7, R7, 0x1 ;  /* 0x0000000107077836 */ /* 0x000fe20000000000 */
[----:B------:R-:W-:-:S03]  /*0480*/  ISETP.NE.AND P1, PT, R10, RZ, PT ;  /* 0x000000ff0a00720c */ /* 0x000fc60003f25270 */
[----:B------:R1:W-:Y:S10]  /*0490*/  STG.E desc[UR4][R2.64], R11 ;  /* 0x0000000b02007986 */ /* 0x0003f4000c101904 */
[----:B------:R-:W-:Y:S05]  /*04a0*/  @P1 BRA `(.L_x_10) ;  /* 0xfffffffc00d01947 */ /* 0x000fea000383ffff */
.L_x_9:
[----:B------:R-:W-:Y:S05]  /*04b0*/  BSYNC.RECONVERGENT B0 ;  /* 0x0000000000007941 */ /* 0x000fea0003800200 */
.L_x_8:
[----:B------:R-:W-:Y:S05]  /*04c0*/  @P0 EXIT ;  /* 0x000000000000094d */ /* 0x000fea0003800000 */
[----:B-1----:R-:W0:Y:S01]  /*04d0*/  LDC.64 R2, c[0x0][0x390] ;  /* 0x0000e400ff027b82 */ /* 0x002e220000000a00 */
[----:B------:R-:W-:Y:S01]  /*04e0*/  IMAD R6, R7, 0x3c, RZ ;  /* 0x0000003c07067824 */ /* 0x000fe200078e02ff */
[----:B------:R-:W1:Y:S06]  /*04f0*/  LDCU.64 UR6, c[0x0][0x380] ;  /* 0x00007000ff0677ac */ /* 0x000e6c0008000a00 */
.L_x_11:
[----:B-1----:R-:W-:-:S04]  /*0500*/  IADD3 R8, P0, PT, R6, UR6, RZ ;  /* 0x0000000606087c10 */ /* 0x002fc8000ff1e0ff */
[----:B------:R-:W-:-:S05]  /*0510*/  LEA.HI.X.SX32 R9, R6, UR7, 0x1, P0 ;  /* 0x0000000706097c11 */ /* 0x000fca00080f0eff */
[----:B--2---:R-:W2:Y:S02]  /*0520*/  LDG.E.U8 R4, desc[UR4][R8.64] ;  /* 0x0000000408047981 */ /* 0x004ea4000c1e1100 */
[----:B--2---:R-:W-:Y:S01]  /*0530*/  ISETP.NE.AND P0, PT, R4, RZ, PT ;  /* 0x000000ff0400720c */ /* 0x004fe20003f05270 */
[----:B0-----:R-:W-:-:S03]  /*0540*/  IMAD.WIDE R4, R7, 0x4, R2 ;  /* 0x0000000407047825 */ /* 0x001fc600078e0202 */
[----:B------:R-:W-:-:S05]  /*0550*/  SEL R11, R7, 0xffffffff, !P0 ;  /* 0xffffffff070b7807 */ /* 0x000fca0004000000 */
[----:B------:R0:W-:Y:S04]  /*0560*/  STG.E desc[UR4][R4.64], R11 ;  /* 0x0000000b04007986 */ /* 0x0001e8000c101904 */
[----:B------:R-:W2:Y:S01]  /*0570*/  LDG.E.U8 R10, desc[UR4][R8.64+0x3c] ;  /* 0x00003c04080a7981 */ /* 0x000ea2000c1e1100 */
[----:B------:R-:W-:Y:S01]  /*0580*/  VIADD R13, R7, 0x1 ;  /* 0x00000001070d7836 */ /* 0x000fe20000000000 */
[----:B--2---:R-:W-:-:S04]  /*0590*/  ISETP.NE.AND P0, PT, R10, RZ, PT ;  /* 0x000000ff0a00720c */ /* 0x004fc80003f05270 */
[----:B------:R-:W-:-:S05]  /*05a0*/  SEL R13, R13, 0xffffffff, !P0 ;  /* 0xffffffff0d0d7807 */ /* 0x000fca0004000000 */
[----:B------:R2:W-:Y:S04]  /*05b0*/  STG.E desc[UR4][R4.64+0x4], R13 ;  /* 0x0000040d04007986 */ /* 0x0005e8000c101904 */
[----:B------:R-:W3:Y:S01]  /*05c0*/  LDG.E.U8 R10, desc[UR4][R8.64+0x78] ;  /* 0x00007804080a7981 */ /* 0x000ee2000c1e1100 */
[----:B------:R-:W-:Y:S01]  /*05d0*/  VIADD R12, R7, 0x2 ;  /* 0x00000002070c7836 */ /* 0x000fe20000000000 */
[----:B---3--:R-:W-:-:S04]  /*05e0*/  ISETP.NE.AND P0, PT, R10, RZ, PT ;  /* 0x000000ff0a00720c */ /* 0x008fc80003f05270 */
[----:B------:R-:W-:-:S05]  /*05f0*/  SEL R15, R12, 0xffffffff, !P0 ;  /* 0xffffffff0c0f7807 */ /* 0x000fca0004000000 */
[----:B------:R2:W-:Y:S04]  /*0600*/  STG.E desc[UR4][R4.64+0x8], R15 ;  /* 0x0000080f04007986 */ /* 0x0005e8000c101904 */
[----:B------:R-:W3:Y:S01]  /*0610*/  LDG.E.U8 R10, desc[UR4][R8.64+0xb4] ;  /* 0x0000b404080a7981 */ /* 0x000ee2000c1e1100 */
[C---:B0-----:R-:W-:Y:S02]  /*0620*/  VIADD R11, R7.reuse, 0x3 ;  /* 0x00000003070b7836 */ /* 0x041fe40000000000 */
[----:B------:R-:W-:Y:S02]  /*0630*/  VIADD R7, R7, 0x4 ;  /* 0x0000000407077836 */ /* 0x000fe40000000000 */
[----:B------:R-:W-:Y:S01]  /*0640*/  VIADD R6, R6, 0xf0 ;  /* 0x000000f006067836 */ /* 0x000fe20000000000 */
[----:B---3--:R-:W-:-:S04]  /*0650*/  ISETP.NE.AND P0, PT, R10, RZ, PT ;  /* 0x000000ff0a00720c */ /* 0x008fc80003f05270 */
[----:B------:R-:W-:Y:S02]  /*0660*/  SEL R11, R11, 0xffffffff, !P0 ;  /* 0xffffffff0b0b7807 */ /* 0x000fe40004000000 */
[----:B------:R-:W-:-:S03]  /*0670*/  ISETP.GE.AND P0, PT, R7, R0, PT ;  /* 0x000000000700720c */ /* 0x000fc60003f06270 */
[----:B------:R2:W-:Y:S10]  /*0680*/  STG.E desc[UR4][R4.64+0xc], R11 ;  /* 0x00000c0b04007986 */ /* 0x0005f4000c101904 */
[----:B------:R-:W-:Y:S05]  /*0690*/  @!P0 BRA `(.L_x_11) ;  /* 0xfffffffc00988947 */ /* 0x000fea000383ffff */
[----:B------:R-:W-:Y:S05]  /*06a0*/  EXIT ;  /* 0x000000000000794d */ /* 0x000fea0003800000 */
.L_x_12:
[----:B------:R-:W-:-:S00]  /*06b0*/  BRA `(.L_x_12) ;  /* 0xfffffffc00fc7947 */ /* 0x000fc0000383ffff */
[----:B------:R-:W-:-:S00]  /*06c0*/  NOP ;  /* 0x0000000000007918 */ /* 0x000fc00000000000 */
        /* <DEDUP_REMOVED lines=11> */
.L_x_13:


//--------------------- .nv.shared.reserved.0     --------------------------
	.section	.nv.shared.reserved.0,"aw",@nobits
	.weak		__nv_reservedSMEM_offset_0_alias
	.size		__nv_reservedSMEM_offset_0_alias, 0, 64
	.other		__nv_reservedSMEM_offset_0_alias,@"STO_CUDA_RESERVED_SHARED STV_DEFAULT"
__nv_reservedSMEM_offset_0_alias:
	.zero		0
	.zero		64


//--------------------- .nv.constant0._Z20searchContactsKernelPciPii --------------------------
	.section	.nv.constant0._Z20searchContactsKernelPciPii,"a",@progbits
	.sectionflags	@""
	.align	4
.nv.constant0._Z20searchContactsKernelPciPii:
	.zero		924


//--------------------- SYMBOLS --------------------------

	.type		.nv.reservedSmem.offset0,@object
	.size		.nv.reservedSmem.offset0,0x4
